//
// Generated by NVIDIA NVVM Compiler
//
// Compiler Build ID: CL-36424714
// Cuda compilation tools, release 13.0, V13.0.88
// Based on NVVM 20.0.0
//

.version 9.0
.target sm_100
.address_size 64

	// .globl	_Z10copyKernelPvPKvm

.visible .entry _Z10copyKernelPvPKvm(
	.param .u64 .ptr .align 1 _Z10copyKernelPvPKvm_param_0,
	.param .u64 .ptr .align 1 _Z10copyKernelPvPKvm_param_1,
	.param .u64 _Z10copyKernelPvPKvm_param_2
)
{
	.reg .pred 	%p<2>;
	.reg .b32 	%r<5>;
	.reg .b64 	%rd<10>;
	.reg .b64 	%fd<2>;

	ld.param.u64 	%rd2, [_Z10copyKernelPvPKvm_param_0];
	ld.param.u64 	%rd3, [_Z10copyKernelPvPKvm_param_1];
	ld.param.u64 	%rd4, [_Z10copyKernelPvPKvm_param_2];
	mov.u32 	%r1, %ctaid.x;
	mov.u32 	%r2, %ntid.x;
	mov.u32 	%r3, %tid.x;
	mad.lo.s32 	%r4, %r1, %r2, %r3;
	cvt.u64.u32 	%rd1, %r4;
	setp.le.u64 	%p1, %rd4, %rd1;
	@%p1 bra 	$L__BB0_2;
	cvta.to.global.u64 	%rd5, %rd3;
	cvta.to.global.u64 	%rd6, %rd2;
	shl.b64 	%rd7, %rd1, 3;
	add.s64 	%rd8, %rd5, %rd7;
	ld.global.f64 	%fd1, [%rd8];
	add.s64 	%rd9, %rd6, %rd7;
	st.global.f64 	[%rd9], %fd1;
$L__BB0_2:
	ret;

}


// ===== COMPILED SASS (sm_100) =====

	.target	sm_100

	.elftype	@"ET_EXEC"


//--------------------- .note.nv.tkinfo           --------------------------
	.section	.note.nv.tkinfo,"",@"SHT_NOTE"
	.sectionflags	@"SHF_NOTE_NV_TKINFO"
	.tkinfo
        /*0018*/ 	.word	0x00000002
        /*0030*/ 	.string	""
        /*0030*/ 	.string	"ptxas"
        /*0030*/ 	.string	"Cuda compilation tools, release 13.0, V13.0.88"
        /*0030*/ 	.string	"Build cuda_13.0.r13.0/compiler.36424714_0"
        /*0030*/ 	.string	"-arch sm_100 -m 64 "



//--------------------- .note.nv.cuinfo           --------------------------
	.section	.note.nv.cuinfo,"",@"SHT_NOTE"
	.sectionflags	@"SHF_NOTE_NV_CUINFO"
        /*0018*/ 	.short	0x0002
        /*001a*/ 	.short	0x0064
        /*001c*/ 	.short	0x0082
	.zero		2


//--------------------- .nv.info                  --------------------------
	.section	.nv.info,"",@"SHT_CUDA_INFO"
	.align	4


	//----- nvinfo : EIATTR_REGCOUNT
	.align		4
        /*0000*/ 	.byte	0x04, 0x2f
        /*0002*/ 	.short	(.L_1 - .L_0)
	.align		4
.L_0:
        /*0004*/ 	.word	index@(_Z10copyKernelPvPKvm)
        /*0008*/ 	.word	0x00000008


	//----- nvinfo : EIATTR_FRAME_SIZE
	.align		4
.L_1:
        /*000c*/ 	.byte	0x04, 0x11
        /*000e*/ 	.short	(.L_3 - .L_2)
	.align		4
.L_2:
        /*0010*/ 	.word	index@(_Z10copyKernelPvPKvm)
        /*0014*/ 	.word	0x00000000


	//----- nvinfo : EIATTR_MIN_STACK_SIZE
	.align		4
.L_3:
        /*0018*/ 	.byte	0x04, 0x12
        /*001a*/ 	.short	(.L_5 - .L_4)
	.align		4
.L_4:
        /*001c*/ 	.word	index@(_Z10copyKernelPvPKvm)
        /*0020*/ 	.word	0x00000000
.L_5:


//--------------------- .nv.compat                --------------------------
	.section	.nv.compat,"",@"SHT_CUDA_COMPAT_INFO"
	.align	4
        /*0000*/ 	.byte	0x02, 0x09, 0x00, 0x00, 0x02, 0x02, 0x01, 0x00, 0x02, 0x05, 0x05, 0x00, 0x03, 0x07, 0x01, 0x01
        /*0010*/ 	.byte	0x02, 0x03, 0x00, 0x00, 0x02, 0x06, 0x01, 0x00, 0x04, 0x0b, 0x08, 0x00, 0x09, 0x00, 0x00, 0x00
        /*0020*/ 	.byte	0x00, 0x00, 0x00, 0x00


//--------------------- .nv.info._Z10copyKernelPvPKvm --------------------------
	.section	.nv.info._Z10copyKernelPvPKvm,"",@"SHT_CUDA_INFO"
	.sectionflags	@""
	.align	4


	//----- nvinfo : EIATTR_CUDA_API_VERSION
	.align		4
        /*0000*/ 	.byte	0x04, 0x37
        /*0002*/ 	.short	(.L_7 - .L_6)
.L_6:
        /*0004*/ 	.word	0x00000082


	//----- nvinfo : EIATTR_KPARAM_INFO
	.align		4
.L_7:
        /*0008*/ 	.byte	0x04, 0x17
        /*000a*/ 	.short	(.L_9 - .L_8)
.L_8:
        /*000c*/ 	.word	0x00000000
        /*0010*/ 	.short	0x0002
        /*0012*/ 	.short	0x0010
        /*0014*/ 	.byte	0x00, 0xf0, 0x21, 0x00


	//----- nvinfo : EIATTR_KPARAM_INFO
	.align		4
.L_9:
        /*0018*/ 	.byte	0x04, 0x17
        /*001a*/ 	.short	(.L_11 - .L_10)
.L_10:
        /*001c*/ 	.word	0x00000000
        /*0020*/ 	.short	0x0001
        /*0022*/ 	.short	0x0008
        /*0024*/ 	.byte	0x00, 0xf5, 0x21, 0x00


	//----- nvinfo : EIATTR_KPARAM_INFO
	.align		4
.L_11:
        /*0028*/ 	.byte	0x04, 0x17
        /*002a*/ 	.short	(.L_13 - .L_12)
.L_12:
        /*002c*/ 	.word	0x00000000
        /*0030*/ 	.short	0x0000
        /*0032*/ 	.short	0x0000
        /*0034*/ 	.byte	0x00, 0xf5, 0x21, 0x00


	//----- nvinfo : EIATTR_SPARSE_MMA_MASK
	.align		4
.L_13:
        /*0038*/ 	.byte	0x03, 0x50
        /*003a*/ 	.short	0x0000


	//----- nvinfo : EIATTR_MAXREG_COUNT
	.align		4
        /*003c*/ 	.byte	0x03, 0x1b
        /*003e*/ 	.short	0x00ff


	//----- nvinfo : EIATTR_MERCURY_ISA_VERSION
	.align		4
        /*0040*/ 	.byte	0x03, 0x5f
        /*0042*/ 	.short	0x0101


	//----- nvinfo : EIATTR_VRC_CTA_INIT_COUNT
	.align		4
        /*0044*/ 	.byte	0x02, 0x4a
	.zero		1
	.zero		1


	//----- nvinfo : EIATTR_EXIT_INSTR_OFFSETS
	.align		4
        /*0048*/ 	.byte	0x04, 0x1c
        /*004a*/ 	.short	(.L_15 - .L_14)


	//   ....[0]....
.L_14:
        /*004c*/ 	.word	0x00000080


	//   ....[1]....
        /*0050*/ 	.word	0x00000130


	//----- nvinfo : EIATTR_CBANK_PARAM_SIZE
	.align		4
.L_15:
        /*0054*/ 	.byte	0x03, 0x19
        /*0056*/ 	.short	0x0018


	//----- nvinfo : EIATTR_PARAM_CBANK
	.align		4
        /*0058*/ 	.byte	0x04, 0x0a
        /*005a*/ 	.short	(.L_17 - .L_16)
	.align		4
.L_16:
        /*005c*/ 	.word	index@(.nv.constant0._Z10copyKernelPvPKvm)
        /*0060*/ 	.short	0x0380
        /*0062*/ 	.short	0x0018


	//----- nvinfo : EIATTR_SW_WAR
	.align		4
.L_17:
        /*0064*/ 	.byte	0x04, 0x36
        /*0066*/ 	.short	(.L_19 - .L_18)
.L_18:
        /*0068*/ 	.word	0x00000008
.L_19:


//--------------------- .nv.callgraph             --------------------------
	.section	.nv.callgraph,"",@"SHT_CUDA_CALLGRAPH"
	.align	4
	.sectionentsize	8
	.align		4
        /*0000*/ 	.word	0x00000000
	.align		4
        /*0004*/ 	.word	0xffffffff
	.align		4
        /*0008*/ 	.word	0x00000000
	.align		4
        /*000c*/ 	.word	0xfffffffe
	.align		4
        /*0010*/ 	.word	0x00000000
	.align		4
        /*0014*/ 	.word	0xfffffffd
	.align		4
        /*0018*/ 	.word	0x00000000
	.align		4
        /*001c*/ 	.word	0xfffffffc


//--------------------- .text._Z10copyKernelPvPKvm --------------------------
	.section	.text._Z10copyKernelPvPKvm,"ax",@progbits
	.align	128
        .global         _Z10copyKernelPvPKvm
        .type           _Z10copyKernelPvPKvm,@function
        .size           _Z10copyKernelPvPKvm,(.L_x_1 - _Z10copyKernelPvPKvm)
        .other          _Z10copyKernelPvPKvm,@"STO_CUDA_ENTRY STV_DEFAULT"
_Z10copyKernelPvPKvm:
.text._Z10copyKernelPvPKvm:
[----:B------:R-:W-:Y:S01]  /*0000*/  LDC R1, c[0x0][0x37c] ;  /* 0x0000df00ff017b82 */ /* 0x000fe20000000800 */
[----:B------:R-:W0:Y:S07]  /*0010*/  S2R R3, SR_TID.X ;  /* 0x0000000000037919 */ /* 0x000e2e0000002100 */
[----:B------:R-:W0:Y:S01]  /*0020*/  S2UR UR4, SR_CTAID.X ;  /* 0x00000000000479c3 */ /* 0x000e220000002500 */
[----:B------:R-:W1:Y:S07]  /*0030*/  LDCU.64 UR6, c[0x0][0x390] ;  /* 0x00007200ff0677ac */ /* 0x000e6e0008000a00 */
[----:B------:R-:W0:Y:S02]  /*0040*/  LDC R0, c[0x0][0x360] ;  /* 0x0000d800ff007b82 */ /* 0x000e240000000800 */
[----:B0-----:R-:W-:-:S05]  /*0050*/  IMAD R0, R0, UR4, R3 ;  /* 0x0000000400007c24 */ /* 0x001fca000f8e0203 */
[----:B-1----:R-:W-:-:S04]  /*0060*/  ISETP.GE.U32.AND P0, PT, R0, UR6, PT ;  /* 0x0000000600007c0c */ /* 0x002fc8000bf06070 */
[----:B------:R-:W-:-:S13]  /*0070*/  ISETP.GE.U32.AND.EX P0, PT, RZ, UR7, PT, P0 ;  /* 0x00000007ff007c0c */ /* 0x000fda000bf06100 */
[----:B------:R-:W-:Y:S05]  /*0080*/  @P0 EXIT ;  /* 0x000000000000094d */ /* 0x000fea0003800000 */
[----:B------:R-:W0:Y:S01]  /*0090*/  LDCU.128 UR8, c[0x0][0x380] ;  /* 0x00007000ff0877ac */ /* 0x000e220008000c00 */
[----:B------:R-:W-:Y:S01]  /*00a0*/  IMAD.SHL.U32 R4, R0, 0x8, RZ ;  /* 0x0000000800047824 */ /* 0x000fe200078e00ff */
[----:B------:R-:W-:Y:S01]  /*00b0*/  SHF.R.U32.HI R0, RZ, 0x1d, R0 ;  /* 0x0000001dff007819 */ /* 0x000fe20000011600 */
[----:B------:R-:W1:Y:S03]  /*00c0*/  LDCU.64 UR4, c[0x0][0x358] ;  /* 0x00006b00ff0477ac */ /* 0x000e660008000a00 */
[----:B0-----:R-:W-:-:S04]  /*00d0*/  IADD3 R2, P0, PT, R4, UR10, RZ ;  /* 0x0000000a04027c10 */ /* 0x001fc8000ff1e0ff */
[----:B------:R-:W-:-:S06]  /*00e0*/  IADD3.X R3, PT, PT, R0, UR11, RZ, P0, !PT ;  /* 0x0000000b00037c10 */ /* 0x000fcc00087fe4ff */
[----:B-1----:R-:W2:Y:S01]  /*00f0*/  LDG.E.64 R2, desc[UR4][R2.64] ;  /* 0x0000000402027981 */ /* 0x002ea2000c1e1b00 */
[----:B------:R-:W-:-:S04]  /*0100*/  IADD3 R4, P0, PT, R4, UR8, RZ ;  /* 0x0000000804047c10 */ /* 0x000fc8000ff1e0ff */
[----:B------:R-:W-:-:S05]  /*0110*/  IADD3.X R5, PT, PT, R0, UR9, RZ, P0, !PT ;  /* 0x0000000900057c10 */ /* 0x000fca00087fe4ff */
[----:B--2---:R-:W-:Y:S01]  /*0120*/  STG.E.64 desc[UR4][R4.64], R2 ;  /* 0x0000000204007986 */ /* 0x004fe2000c101b04 */
[----:B------:R-:W-:Y:S05]  /*0130*/  EXIT ;  /* 0x000000000000794d */ /* 0x000fea0003800000 */
.L_x_0:
[----:B------:R-:W-:-:S00]  /*0140*/  BRA `(.L_x_0) ;  /* 0xfffffffc00fc7947 */ /* 0x000fc0000383ffff */
[----:B------:R-:W-:-:S00]  /*0150*/  NOP ;  /* 0x0000000000007918 */ /* 0x000fc00000000000 */
        /* <DEDUP_REMOVED lines=10> */
.L_x_1:


//--------------------- .nv.shared.reserved.0     --------------------------
	.section	.nv.shared.reserved.0,"aw",@nobits
	.weak		__nv_reservedSMEM_offset_0_alias
	.size		__nv_reservedSMEM_offset_0_alias, 0, 64
	.other		__nv_reservedSMEM_offset_0_alias,@"STO_CUDA_RESERVED_SHARED STV_DEFAULT"
__nv_reservedSMEM_offset_0_alias:
	.zero		0
	.zero		64


//--------------------- .nv.constant0._Z10copyKernelPvPKvm --------------------------
	.section	.nv.constant0._Z10copyKernelPvPKvm,"a",@progbits
	.sectionflags	@""
	.align	4
.nv.constant0._Z10copyKernelPvPKvm:
	.zero		920


//--------------------- SYMBOLS --------------------------

	.type		.nv.reservedSmem.offset0,@object
	.size		.nv.reservedSmem.offset0,0x4
